	.headerflags	@"EF_CUDA_TEXMODE_UNIFIED EF_CUDA_64BIT_ADDRESS EF_CUDA_ACCELERATORS EF_CUDA_SM90 EF_CUDA_VIRTUAL_SM(EF_CUDA_SM90)"
	.elftype	@"ET_EXEC"


//--------------------- .nv.info                  --------------------------
	.section	.nv.info,"",@"SHT_CUDA_INFO"
	.align	4


	//----- nvinfo : EIATTR_REGCOUNT
	.align		4
        /*0000*/ 	.byte	0x04, 0x2f
        /*0002*/ 	.short	(.L_1 - .L_0)
	.align		4
.L_0:
        /*0004*/ 	.word	index@(triton_poi_fused_3)
        /*0008*/ 	.word	0x0000001e


	//----- nvinfo : EIATTR_MIN_STACK_SIZE
	.align		4
.L_1:
        /*000c*/ 	.byte	0x04, 0x12
        /*000e*/ 	.short	(.L_3 - .L_2)
	.align		4
.L_2:
        /*0010*/ 	.word	index@(triton_poi_fused_3)
        /*0014*/ 	.word	0x00000000


	//----- nvinfo : EIATTR_FRAME_SIZE
	.align		4
.L_3:
        /*0018*/ 	.byte	0x04, 0x11
        /*001a*/ 	.short	(.L_5 - .L_4)
	.align		4
.L_4:
        /*001c*/ 	.word	index@(triton_poi_fused_3)
        /*0020*/ 	.word	0x00000000


	//----- nvinfo : EIATTR_MIN_STACK_SIZE
	.align		4
.L_5:
        /*0024*/ 	.byte	0x04, 0x12
        /*0026*/ 	.short	(.L_7 - .L_6)
	.align		4
.L_6:
        /*0028*/ 	.word	index@(triton_poi_fused_3)
        /*002c*/ 	.word	0x00000000
.L_7:


//--------------------- .nv.info.triton_poi_fused_3 --------------------------
	.section	.nv.info.triton_poi_fused_3,"",@"SHT_CUDA_INFO"
	.sectionflags	@""
	.align	4


	//----- nvinfo : EIATTR_CUDA_API_VERSION
	.align		4
        /*0000*/ 	.byte	0x04, 0x37
        /*0002*/ 	.short	(.L_9 - .L_8)
.L_8:
        /*0004*/ 	.word	0x0000007c


	//----- nvinfo : EIATTR_KPARAM_INFO
	.align		4
.L_9:
        /*0008*/ 	.byte	0x04, 0x17
        /*000a*/ 	.short	(.L_11 - .L_10)
.L_10:
        /*000c*/ 	.word	0x00000000
        /*0010*/ 	.short	0x0003
        /*0012*/ 	.short	0x0014
        /*0014*/ 	.byte	0x00, 0xf0, 0x11, 0x00


	//----- nvinfo : EIATTR_KPARAM_INFO
	.align		4
.L_11:
        /*0018*/ 	.byte	0x04, 0x17
        /*001a*/ 	.short	(.L_13 - .L_12)
.L_12:
        /*001c*/ 	.word	0x00000000
        /*0020*/ 	.short	0x0002
        /*0022*/ 	.short	0x0010
        /*0024*/ 	.byte	0x00, 0xf0, 0x11, 0x00


	//----- nvinfo : EIATTR_KPARAM_INFO
	.align		4
.L_13:
        /*0028*/ 	.byte	0x04, 0x17
        /*002a*/ 	.short	(.L_15 - .L_14)
.L_14:
        /*002c*/ 	.word	0x00000000
        /*0030*/ 	.short	0x0001
        /*0032*/ 	.short	0x0008
        /*0034*/ 	.byte	0x00, 0xf4, 0x21, 0x00


	//----- nvinfo : EIATTR_KPARAM_INFO
	.align		4
.L_15:
        /*0038*/ 	.byte	0x04, 0x17
        /*003a*/ 	.short	(.L_17 - .L_16)
.L_16:
        /*003c*/ 	.word	0x00000000
        /*0040*/ 	.short	0x0000
        /*0042*/ 	.short	0x0000
        /*0044*/ 	.byte	0x00, 0xf4, 0x21, 0x00


	//----- nvinfo : EIATTR_SPARSE_MMA_MASK
	.align		4
.L_17:
        /*0048*/ 	.byte	0x03, 0x50
        /*004a*/ 	.short	0x0000


	//----- nvinfo : EIATTR_MAXREG_COUNT
	.align		4
        /*004c*/ 	.byte	0x03, 0x1b
        /*004e*/ 	.short	0x00ff


	//----- nvinfo : EIATTR_EXIT_INSTR_OFFSETS
	.align		4
        /*0050*/ 	.byte	0x04, 0x1c
        /*0052*/ 	.short	(.L_19 - .L_18)


	//   ....[0]....
.L_18:
        /*0054*/ 	.word	0x000006b0


	//   ....[1]....
        /*0058*/ 	.word	0x00000700


	//----- nvinfo : EIATTR_REQNTID
	.align		4
.L_19:
        /*005c*/ 	.byte	0x04, 0x10
        /*005e*/ 	.short	(.L_21 - .L_20)
.L_20:
        /*0060*/ 	.word	0x00000080
        /*0064*/ 	.word	0x00000001
        /*0068*/ 	.word	0x00000001


	//----- nvinfo : EIATTR_CBANK_PARAM_SIZE
	.align		4
.L_21:
        /*006c*/ 	.byte	0x03, 0x19
        /*006e*/ 	.short	0x0018


	//----- nvinfo : EIATTR_PARAM_CBANK
	.align		4
        /*0070*/ 	.byte	0x04, 0x0a
        /*0072*/ 	.short	(.L_23 - .L_22)
	.align		4
.L_22:
        /*0074*/ 	.word	index@(.nv.constant0.triton_poi_fused_3)
        /*0078*/ 	.short	0x0210
        /*007a*/ 	.short	0x0018


	//----- nvinfo : EIATTR_SW_WAR
	.align		4
.L_23:
        /*007c*/ 	.byte	0x04, 0x36
        /*007e*/ 	.short	(.L_25 - .L_24)
.L_24:
        /*0080*/ 	.word	0x00000008
.L_25:


//--------------------- .nv.callgraph             --------------------------
	.section	.nv.callgraph,"",@"SHT_CUDA_CALLGRAPH"
	.align	4
	.sectionentsize	8
	.align		4
        /*0000*/ 	.word	0x00000000
	.align		4
        /*0004*/ 	.word	0xffffffff
	.align		4
        /*0008*/ 	.word	0x00000000
	.align		4
        /*000c*/ 	.word	0xfffffffe
	.align		4
        /*0010*/ 	.word	0x00000000
	.align		4
        /*0014*/ 	.word	0xfffffffd
	.align		4
        /*0018*/ 	.word	0x00000000
	.align		4
        /*001c*/ 	.word	0xfffffffc


//--------------------- .text.triton_poi_fused_3  --------------------------
	.section	.text.triton_poi_fused_3,"ax",@progbits
	.sectionflags	@"SHF_BARRIERS=1"
	.align	128
        .global         triton_poi_fused_3
        .type           triton_poi_fused_3,@function
        .size           triton_poi_fused_3,(.L_x_1 - triton_poi_fused_3)
        .other          triton_poi_fused_3,@"STO_CUDA_ENTRY STV_DEFAULT"
triton_poi_fused_3:
.text.triton_poi_fused_3:
[----:B------:R-:W0:Y:S01]  /*0000*/  LDC R1, c[0x0][0x28] ;  /* 0x00000a00ff017b82 */ /* 0x000e220000000800 */
[----:B------:R-:W1:Y:S07]  /*0010*/  S2R R19, SR_CTAID.Z ;  /* 0x0000000000137919 */ /* 0x000e6e0000002700 */
[----:B------:R-:W1:Y:S01]  /*0020*/  S2UR UR4, SR_CTAID.Y ;  /* 0x00000000000479c3 */ /* 0x000e620000002600 */
[----:B------:R-:W-:Y:S01]  /*0030*/  IMAD.MOV.U32 R14, RZ, RZ, RZ ;  /* 0x000000ffff0e7224 */ /* 0x000fe200078e00ff */
[----:B------:R-:W-:Y:S01]  /*0040*/  ULDC.64 UR6, c[0x0][0x208] ;  /* 0x0000820000067ab9 */ /* 0x000fe20000000a00 */
[----:B------:R-:W2:Y:S01]  /*0050*/  S2R R15, SR_CTAID.X ;  /* 0x00000000000f7919 */ /* 0x000ea20000002500 */
[----:B------:R-:W3:Y:S04]  /*0060*/  S2R R18, SR_TID.X ;  /* 0x0000000000127919 */ /* 0x000ee80000002100 */
[----:B------:R-:W1:Y:S08]  /*0070*/  LDC R0, c[0x0][0x10] ;  /* 0x00000400ff007b82 */ /* 0x000e700000000800 */
[----:B------:R-:W4:Y:S01]  /*0080*/  LDC.64 R16, c[0x0][0x210] ;  /* 0x00008400ff107b82 */ /* 0x000f220000000a00 */
[----:B-1----:R-:W-:-:S02]  /*0090*/  IMAD R19, R19, R0, UR4 ;  /* 0x0000000413137e24 */ /* 0x002fc4000f8e0200 */
[----:B--2---:R-:W-:Y:S02]  /*00a0*/  IMAD.SHL.U32 R15, R15, 0x10, RZ ;  /* 0x000000100f0f7824 */ /* 0x004fe400078e00ff */
[----:B------:R-:W-:Y:S01]  /*00b0*/  IMAD.SHL.U32 R19, R19, 0x40, RZ ;  /* 0x0000004013137824 */ /* 0x000fe200078e00ff */
[----:B---3--:R-:W-:Y:S02]  /*00c0*/  SHF.R.U32.HI R0, RZ, 0x4, R18 ;  /* 0x00000004ff007819 */ /* 0x008fe40000011612 */
[----:B------:R-:W-:Y:S02]  /*00d0*/  LOP3.LUT R4, R15, 0xf, R18, 0xf8, !PT ;  /* 0x0000000f0f047812 */ /* 0x000fe400078ef812 */
[----:B------:R-:W-:Y:S02]  /*00e0*/  SGXT.U32 R0, R0, 0x3 ;  /* 0x000000030000781a */ /* 0x000fe40000000000 */
[----:B------:R-:W-:Y:S02]  /*00f0*/  ISETP.GE.AND P0, PT, R4, 0x9, PT ;  /* 0x000000090400780c */ /* 0x000fe40003f06270 */
[----:B------:R-:W-:-:S02]  /*0100*/  LOP3.LUT R3, R19, 0x8, R0, 0xfe, !PT ;  /* 0x0000000813037812 */ /* 0x000fc400078efe00 */
[----:B------:R-:W-:Y:S02]  /*0110*/  LOP3.LUT R2, R19, R0, RZ, 0xfc, !PT ;  /* 0x0000000013027212 */ /* 0x000fe400078efcff */
[C---:B------:R-:W-:Y:S01]  /*0120*/  ISETP.LT.AND P2, PT, R3.reuse, 0x16800, !P0 ;  /* 0x000168000300780c */ /* 0x040fe20004741270 */
[--C-:B------:R-:W-:Y:S01]  /*0130*/  IMAD R3, R3, 0x9, R4.reuse ;  /* 0x0000000903037824 */ /* 0x100fe200078e0204 */
[----:B------:R-:W-:Y:S01]  /*0140*/  LOP3.LUT R6, R19, 0x10, R0, 0xfe, !PT ;  /* 0x0000001013067812 */ /* 0x000fe200078efe00 */
[C---:B------:R-:W-:Y:S01]  /*0150*/  IMAD R5, R2.reuse, 0x9, R4 ;  /* 0x0000000902057824 */ /* 0x040fe200078e0204 */
[----:B------:R-:W-:Y:S02]  /*0160*/  LOP3.LUT R7, R19, 0x18, R0, 0xfe, !PT ;  /* 0x0000001813077812 */ /* 0x000fe400078efe00 */
[----:B------:R-:W-:Y:S01]  /*0170*/  ISETP.LT.AND P1, PT, R2, 0x16800, !P0 ;  /* 0x000168000200780c */ /* 0x000fe20004721270 */
[----:B----4-:R-:W-:Y:S01]  /*0180*/  IMAD.WIDE R2, R3, 0x4, R16 ;  /* 0x0000000403027825 */ /* 0x010fe200078e0210 */
[----:B------:R-:W-:-:S02]  /*0190*/  ISETP.LT.AND P6, PT, R6, 0x16800, !P0 ;  /* 0x000168000600780c */ /* 0x000fc400047c1270 */
[----:B------:R-:W-:Y:S02]  /*01a0*/  LOP3.LUT R8, R19, 0x20, R0, 0xfe, !PT ;  /* 0x0000002013087812 */ /* 0x000fe400078efe00 */
[----:B------:R-:W-:Y:S01]  /*01b0*/  ISETP.LT.AND P5, PT, R7, 0x16800, !P0 ;  /* 0x000168000700780c */ /* 0x000fe200047a1270 */
[----:B------:R1:W2:Y:S01]  /*01c0*/  @P2 LDG.E.EL R14, desc[UR6][R2.64] ;  /* 0x00000006020e2981 */ /* 0x0002a2000c2e1900 */
[----:B------:R-:W-:Y:S02]  /*01d0*/  LOP3.LUT R4, R19, 0x28, R0, 0xfe, !PT ;  /* 0x0000002813047812 */ /* 0x000fe400078efe00 */
[----:B------:R-:W-:Y:S02]  /*01e0*/  LOP3.LUT R6, R19, 0x30, R0, 0xfe, !PT ;  /* 0x0000003013067812 */ /* 0x000fe400078efe00 */
[----:B------:R-:W-:Y:S02]  /*01f0*/  LOP3.LUT R7, R19, 0x38, R0, 0xfe, !PT ;  /* 0x0000003813077812 */ /* 0x000fe400078efe00 */
[----:B------:R-:W-:-:S02]  /*0200*/  ISETP.LT.AND P4, PT, R8, 0x16800, !P0 ;  /* 0x000168000800780c */ /* 0x000fc40004781270 */
[----:B------:R-:W-:Y:S02]  /*0210*/  ISETP.LT.AND P3, PT, R4, 0x16800, !P0 ;  /* 0x000168000400780c */ /* 0x000fe40004761270 */
[----:B------:R-:W-:Y:S02]  /*0220*/  ISETP.LT.AND P2, PT, R6, 0x16800, !P0 ;  /* 0x000168000600780c */ /* 0x000fe40004741270 */
[----:B------:R-:W-:Y:S01]  /*0230*/  ISETP.LT.AND P0, PT, R7, 0x16800, !P0 ;  /* 0x000168000700780c */ /* 0x000fe20004701270 */
[C---:B------:R-:W-:Y:S02]  /*0240*/  VIADD R7, R5.reuse, 0x90 ;  /* 0x0000009005077836 */ /* 0x040fe40000000000 */
[C---:B------:R-:W-:Y:S02]  /*0250*/  VIADD R9, R5.reuse, 0xd8 ;  /* 0x000000d805097836 */ /* 0x040fe40000000000 */
[C---:B------:R-:W-:Y:S02]  /*0260*/  VIADD R11, R5.reuse, 0x120 ;  /* 0x00000120050b7836 */ /* 0x040fe40000000000 */
[----:B------:R-:W-:-:S02]  /*0270*/  VIADD R13, R5, 0x168 ;  /* 0x00000168050d7836 */ /* 0x000fc40000000000 */
[C---:B------:R-:W-:Y:S02]  /*0280*/  VIADD R23, R5.reuse, 0x1b0 ;  /* 0x000001b005177836 */ /* 0x040fe40000000000 */
[C---:B------:R-:W-:Y:S02]  /*0290*/  VIADD R25, R5.reuse, 0x1f8 ;  /* 0x000001f805197836 */ /* 0x040fe40000000000 */
[----:B-1----:R-:W-:-:S04]  /*02a0*/  IMAD.WIDE R2, R5, 0x4, R16 ;  /* 0x0000000405027825 */ /* 0x002fc800078e0210 */
[----:B------:R-:W-:-:S04]  /*02b0*/  IMAD.WIDE R4, R7, 0x4, R16 ;  /* 0x0000000407047825 */ /* 0x000fc800078e0210 */
[----:B------:R-:W-:-:S04]  /*02c0*/  IMAD.WIDE R6, R9, 0x4, R16 ;  /* 0x0000000409067825 */ /* 0x000fc800078e0210 */
[----:B------:R-:W-:Y:S01]  /*02d0*/  IMAD.WIDE R8, R11, 0x4, R16 ;  /* 0x000000040b087825 */ /* 0x000fe200078e0210 */
[----:B------:R-:W-:-:S03]  /*02e0*/  CS2R R20, SRZ ;  /* 0x0000000000147805 */ /* 0x000fc6000001ff00 */
[----:B------:R-:W-:-:S03]  /*02f0*/  IMAD.WIDE R10, R13, 0x4, R16 ;  /* 0x000000040d0a7825 */ /* 0x000fc600078e0210 */
[----:B------:R1:W3:Y:S01]  /*0300*/  @P6 LDG.E.EL R20, desc[UR6][R4.64] ;  /* 0x0000000604146981 */ /* 0x0002e2000c2e1900 */
[--C-:B------:R-:W-:Y:S01]  /*0310*/  IMAD.WIDE R12, R23, 0x4, R16.reuse ;  /* 0x00000004170c7825 */ /* 0x100fe200078e0210 */
[----:B------:R-:W-:Y:S02]  /*0320*/  CS2R R22, SRZ ;  /* 0x0000000000167805 */ /* 0x000fe4000001ff00 */
[----:B------:R-:W4:Y:S01]  /*0330*/  @P5 LDG.E.EL R21, desc[UR6][R6.64] ;  /* 0x0000000606155981 */ /* 0x000f22000c2e1900 */
[----:B------:R-:W-:Y:S01]  /*0340*/  IMAD.WIDE R16, R25, 0x4, R16 ;  /* 0x0000000419107825 */ /* 0x000fe200078e0210 */
[----:B------:R-:W-:Y:S02]  /*0350*/  CS2R R24, SRZ ;  /* 0x0000000000187805 */ /* 0x000fe4000001ff00 */
[----:B------:R-:W5:Y:S01]  /*0360*/  @P4 LDG.E.EL R22, desc[UR6][R8.64] ;  /* 0x0000000608164981 */ /* 0x000f62000c2e1900 */
[----:B------:R-:W-:-:S03]  /*0370*/  IMAD.MOV.U32 R26, RZ, RZ, RZ ;  /* 0x000000ffff1a7224 */ /* 0x000fc600078e00ff */
[----:B------:R-:W5:Y:S04]  /*0380*/  @P3 LDG.E.EL R24, desc[UR6][R10.64] ;  /* 0x000000060a183981 */ /* 0x000f68000c2e1900 */
[----:B------:R1:W5:Y:S04]  /*0390*/  @P2 LDG.E.EL R23, desc[UR6][R12.64] ;  /* 0x000000060c172981 */ /* 0x000368000c2e1900 */
[----:B------:R1:W5:Y:S04]  /*03a0*/  @P1 LDG.E.EL R25, desc[UR6][R2.64] ;  /* 0x0000000602191981 */ /* 0x000368000c2e1900 */
[----:B------:R-:W5:Y:S01]  /*03b0*/  @P0 LDG.E.EL R26, desc[UR6][R16.64] ;  /* 0x00000006101a0981 */ /* 0x000f62000c2e1900 */
[----:B------:R-:W1:Y:S01]  /*03c0*/  S2R R27, SR_TID.X ;  /* 0x00000000001b7919 */ /* 0x000e620000002100 */
[----:B------:R-:W1:Y:S01]  /*03d0*/  S2UR UR5, SR_CgaCtaId ;  /* 0x00000000000579c3 */ /* 0x000e620000008800 */
[----:B------:R-:W-:-:S02]  /*03e0*/  UMOV UR4, 0x400 ;  /* 0x0000040000047882 */ /* 0x000fc40000000000 */
[----:B01----:R-:W-:Y:S01]  /*03f0*/  UPRMT UR4, UR5, 0x654, UR4 ;  /* 0x0000065405047896 */ /* 0x003fe20008000004 */
[----:B------:R-:W-:Y:S01]  /*0400*/  IMAD.SHL.U32 R4, R27, 0x40, RZ ;  /* 0x000000401b047824 */ /* 0x000fe200078e00ff */
[----:B------:R-:W-:-:S04]  /*0410*/  SHF.R.U32.HI R5, RZ, 0x4, R27 ;  /* 0x00000004ff057819 */ /* 0x000fc8000001161b */
[----:B------:R-:W-:Y:S02]  /*0420*/  SGXT.U32 R5, R5, 0x3 ;  /* 0x000000030505781a */ /* 0x000fe40000000000 */
[----:B------:R-:W-:-:S04]  /*0430*/  LOP3.LUT R4, R4, 0x3c0, RZ, 0xc0, !PT ;  /* 0x000003c004047812 */ /* 0x000fc800078ec0ff */
[C---:B------:R-:W-:Y:S02]  /*0440*/  LOP3.LUT R5, R4.reuse, R5, RZ, 0xfc, !PT ;  /* 0x0000000504057212 */ /* 0x040fe400078efcff */
[----:B------:R-:W-:-:S05]  /*0450*/  LEA.HI R4, R4, UR4, RZ, 0x1e ;  /* 0x0000000404047c11 */ /* 0x000fca000f8ff0ff */
[----:B------:R-:W-:Y:S01]  /*0460*/  IMAD R13, R5, 0x4, R4 ;  /* 0x00000004050d7824 */ /* 0x000fe200078e0204 */
[C---:B------:R-:W-:Y:S01]  /*0470*/  LOP3.LUT R2, R27.reuse, 0x70, RZ, 0xc0, !PT ;  /* 0x000000701b027812 */ /* 0x040fe200078ec0ff */
[----:B------:R-:W-:-:S04]  /*0480*/  IMAD.SHL.U32 R8, R27, 0x4, RZ ;  /* 0x000000041b087824 */ /* 0x000fc800078e00ff */
[----:B------:R-:W-:Y:S01]  /*0490*/  VIADD R3, R2, UR4 ;  /* 0x0000000402037c36 */ /* 0x000fe20008000000 */
[----:B------:R-:W-:-:S05]  /*04a0*/  LOP3.LUT R8, R8, 0x1fc, RZ, 0xc0, !PT ;  /* 0x000001fc08087812 */ /* 0x000fca00078ec0ff */
[----:B------:R-:W-:Y:S02]  /*04b0*/  IMAD R4, R8, 0x4, R3 ;  /* 0x0000000408047824 */ /* 0x000fe400078e0203 */
[----:B------:R-:W-:Y:S01]  /*04c0*/  IMAD.SHL.U32 R18, R18, 0x4, RZ ;  /* 0x0000000412127824 */ /* 0x000fe200078e00ff */
[----:B------:R-:W0:Y:S04]  /*04d0*/  LDC.64 R2, c[0x0][0x218] ;  /* 0x00008600ff027b82 */ /* 0x000e280000000a00 */
[----:B------:R-:W-:-:S05]  /*04e0*/  LOP3.LUT R18, R19, 0x3c, R18, 0xf8, !PT ;  /* 0x0000003c13127812 */ /* 0x000fca00078ef812 */
[----:B------:R-:W-:-:S05]  /*04f0*/  IMAD.HI R9, R18, 0x38e38e39, RZ ;  /* 0x38e38e3912097827 */ /* 0x000fca00078e02ff */
[----:B------:R-:W-:-:S04]  /*0500*/  SHF.R.U32.HI R10, RZ, 0x1f, R9 ;  /* 0x0000001fff0a7819 */ /* 0x000fc80000011609 */
[----:B------:R-:W-:Y:S02]  /*0510*/  LEA.HI.SX32 R11, R9, R10, 0x1a ;  /* 0x0000000a090b7211 */ /* 0x000fe400078fd2ff */
[----:B------:R-:W-:Y:S02]  /*0520*/  LOP3.LUT R10, R8, 0x200, RZ, 0xfc, !PT ;  /* 0x00000200080a7812 */ /* 0x000fe400078efcff */
[----:B------:R-:W-:Y:S01]  /*0530*/  ISETP.GE.AND P0, PT, R18, 0x16800, PT ;  /* 0x000168001200780c */ /* 0x000fe20003f06270 */
[----:B------:R-:W-:Y:S01]  /*0540*/  IMAD R18, R11, -0x120, R18 ;  /* 0xfffffee00b127824 */ /* 0x000fe200078e0212 */
[----:B------:R-:W-:Y:S02]  /*0550*/  LOP3.LUT R9, R15, R0, RZ, 0xfc, !PT ;  /* 0x000000000f097212 */ /* 0x000fe400078efcff */
[----:B------:R-:W-:Y:S02]  /*0560*/  LOP3.LUT R0, R15, 0x8, R0, 0xfe, !PT ;  /* 0x000000080f007812 */ /* 0x000fe400078efe00 */
[----:B------:R-:W-:Y:S01]  /*0570*/  SHF.R.U32.HI R10, RZ, 0x2, R10 ;  /* 0x00000002ff0a7819 */ /* 0x000fe2000001160a */
[----:B------:R-:W-:Y:S01]  /*0580*/  IMAD R18, R11, 0xa20, R18 ;  /* 0x00000a200b127824 */ /* 0x000fe200078e0212 */
[----:B------:R-:W-:-:S02]  /*0590*/  ISETP.LT.AND P1, PT, R9, 0x9, !P0 ;  /* 0x000000090900780c */ /* 0x000fc40004721270 */
[----:B------:R-:W-:Y:S02]  /*05a0*/  ISETP.LT.AND P0, PT, R0, 0x9, !P0 ;  /* 0x000000090000780c */ /* 0x000fe40004701270 */
[----:B------:R-:W-:Y:S01]  /*05b0*/  LOP3.LUT R10, R10, 0xf0, RZ, 0xc0, !PT ;  /* 0x000000f00a0a7812 */ /* 0x000fe200078ec0ff */
[----:B------:R-:W-:-:S04]  /*05c0*/  IMAD R11, R9, 0x120, R18 ;  /* 0x00000120090b7824 */ /* 0x000fc800078e0212 */
[----:B------:R-:W-:Y:S02]  /*05d0*/  VIADD R9, R10, UR4 ;  /* 0x000000040a097c36 */ /* 0x000fe40008000000 */
[----:B0-----:R-:W-:-:S04]  /*05e0*/  IMAD.WIDE R10, R11, 0x4, R2 ;  /* 0x000000040b0a7825 */ /* 0x001fc800078e0202 */
[----:B------:R-:W-:Y:S01]  /*05f0*/  IMAD R9, R8, 0x4, R9 ;  /* 0x0000000408097824 */ /* 0x000fe200078e0209 */
[----:B--2---:R-:W-:Y:S04]  /*0600*/  STS [R13+0x20], R14 ;  /* 0x0000200e0d007388 */ /* 0x004fe80000000800 */
[----:B---3--:R-:W-:Y:S04]  /*0610*/  STS [R13+0x40], R20 ;  /* 0x000040140d007388 */ /* 0x008fe80000000800 */
[----:B----4-:R-:W-:Y:S04]  /*0620*/  STS [R13+0x60], R21 ;  /* 0x000060150d007388 */ /* 0x010fe80000000800 */
[----:B-----5:R-:W-:Y:S04]  /*0630*/  STS [R13+0x80], R22 ;  /* 0x000080160d007388 */ /* 0x020fe80000000800 */
[----:B------:R-:W-:Y:S04]  /*0640*/  STS [R13+0xa0], R24 ;  /* 0x0000a0180d007388 */ /* 0x000fe80000000800 */
[----:B------:R-:W-:Y:S04]  /*0650*/  STS [R13+0xc0], R23 ;  /* 0x0000c0170d007388 */ /* 0x000fe80000000800 */
[----:B------:R-:W-:Y:S04]  /*0660*/  STS [R13], R25 ;  /* 0x000000190d007388 */ /* 0x000fe80000000800 */
[----:B------:R-:W-:Y:S01]  /*0670*/  STS [R13+0xe0], R26 ;  /* 0x0000e01a0d007388 */ /* 0x000fe20000000800 */
[----:B------:R-:W-:Y:S06]  /*0680*/  BAR.SYNC.DEFER_BLOCKING 0x0 ;  /* 0x0000000000007b1d */ /* 0x000fec0000010000 */
[----:B------:R-:W0:Y:S04]  /*0690*/  LDS.128 R4, [R4] ;  /* 0x0000000004047984 */ /* 0x000e280000000c00 */
[----:B0-----:R0:W-:Y:S02]  /*06a0*/  @P1 STG.E.128 desc[UR6][R10.64], R4 ;  /* 0x000000040a001986 */ /* 0x0011e4000c101d06 */
[----:B0-----:R-:W-:Y:S05]  /*06b0*/  @!P0 EXIT ;  /* 0x000000000000894d */ /* 0x001fea0003800000 */
[----:B0-----:R-:W0:Y:S01]  /*06c0*/  LDS.128 R8, [R9+0x800] ;  /* 0x0008000009087984 */ /* 0x001e220000000c00 */
[----:B------:R-:W-:-:S04]  /*06d0*/  IMAD R5, R0, 0x120, R18 ;  /* 0x0000012000057824 */ /* 0x000fc800078e0212 */
[----:B------:R-:W-:-:S05]  /*06e0*/  IMAD.WIDE R2, R5, 0x4, R2 ;  /* 0x0000000405027825 */ /* 0x000fca00078e0202 */
[----:B0-----:R-:W-:Y:S01]  /*06f0*/  STG.E.128 desc[UR6][R2.64], R8 ;  /* 0x0000000802007986 */ /* 0x001fe2000c101d06 */
[----:B------:R-:W-:Y:S05]  /*0700*/  EXIT ;  /* 0x000000000000794d */ /* 0x000fea0003800000 */
.L_x_0:
[----:B------:R-:W-:-:S00]  /*0710*/  BRA `(.L_x_0) ;  /* 0xfffffffc00fc7947 */ /* 0x000fc0000383ffff */
[----:B------:R-:W-:-:S00]  /*0720*/  NOP ;  /* 0x0000000000007918 */ /* 0x000fc00000000000 */
        /* <DEDUP_REMOVED lines=13> */
.L_x_1:


//--------------------- .nv.shared.triton_poi_fused_3 --------------------------
	.section	.nv.shared.triton_poi_fused_3,"aw",@nobits
	.sectionflags	@""
	.align	16
	.zero		1024


//--------------------- .nv.constant0.triton_poi_fused_3 --------------------------
	.section	.nv.constant0.triton_poi_fused_3,"a",@progbits
	.sectionflags	@""
	.align	4
.nv.constant0.triton_poi_fused_3:
	.zero		552
